//
// Generated by NVIDIA NVVM Compiler
//
// Compiler Build ID: CL-36424714
// Cuda compilation tools, release 13.0, V13.0.88
// Based on NVVM 20.0.0
//

.version 9.0
.target sm_100
.address_size 64

	// .globl	_Z9matrixMulPPdS0_S0_i
// _ZZ9matrixMulPPdS0_S0_iE6A_tile has been demoted
// _ZZ9matrixMulPPdS0_S0_iE6B_tile has been demoted

.visible .entry _Z9matrixMulPPdS0_S0_i(
	.param .u64 .ptr .align 1 _Z9matrixMulPPdS0_S0_i_param_0,
	.param .u64 .ptr .align 1 _Z9matrixMulPPdS0_S0_i_param_1,
	.param .u64 .ptr .align 1 _Z9matrixMulPPdS0_S0_i_param_2,
	.param .u32 _Z9matrixMulPPdS0_S0_i_param_3
)
{
	.reg .pred 	%p<12>;
	.reg .b32 	%r<64>;
	.reg .b64 	%rd<22>;
	.reg .b64 	%fd<118>;
	// demoted variable
	.shared .align 8 .b8 _ZZ9matrixMulPPdS0_S0_iE6A_tile[2048];
	// demoted variable
	.shared .align 8 .b8 _ZZ9matrixMulPPdS0_S0_iE6B_tile[2048];
	ld.param.u64 	%rd4, [_Z9matrixMulPPdS0_S0_i_param_0];
	ld.param.u64 	%rd5, [_Z9matrixMulPPdS0_S0_i_param_1];
	ld.param.u64 	%rd6, [_Z9matrixMulPPdS0_S0_i_param_2];
	ld.param.u32 	%r30, [_Z9matrixMulPPdS0_S0_i_param_3];
	mov.u32 	%r1, %tid.x;
	mov.u32 	%r2, %ntid.x;
	setp.gt.u32 	%p1, %r2, %r30;
	@%p1 bra 	$L__BB0_16;
	mov.u32 	%r32, %tid.y;
	cvta.to.global.u64 	%rd7, %rd4;
	cvta.to.global.u64 	%rd8, %rd5;
	cvta.to.global.u64 	%rd9, %rd6;
	mov.u32 	%r33, %ntid.y;
	mov.u32 	%r34, %ctaid.y;
	mad.lo.s32 	%r35, %r34, %r33, %r32;
	mul.wide.u32 	%rd10, %r35, 8;
	add.s64 	%rd1, %rd7, %rd10;
	shl.b32 	%r36, %r32, 7;
	mov.u32 	%r37, _ZZ9matrixMulPPdS0_S0_iE6A_tile;
	add.s32 	%r3, %r37, %r36;
	add.s64 	%rd2, %rd8, %rd10;
	shl.b32 	%r38, %r1, 7;
	mov.u32 	%r39, _ZZ9matrixMulPPdS0_S0_iE6B_tile;
	add.s32 	%r4, %r39, %r38;
	shl.b32 	%r40, %r32, 3;
	add.s32 	%r5, %r4, %r40;
	add.s64 	%rd3, %rd9, %rd10;
	and.b32  	%r6, %r2, 15;
	and.b32  	%r7, %r2, 7;
	and.b32  	%r8, %r2, 2032;
	and.b32  	%r9, %r2, 3;
	div.u32 	%r41, %r30, %r2;
	max.u32 	%r10, %r41, 1;
	and.b32  	%r42, %r2, -16;
	neg.s32 	%r11, %r42;
	add.s32 	%r12, %r3, 64;
	add.s32 	%r13, %r4, 64;
	mov.u32 	%r43, %ctaid.x;
	mad.lo.s32 	%r14, %r43, %r2, %r1;
	mov.f64 	%fd117, 0d0000000000000000;
	mov.b32 	%r57, 0;
	mul.wide.s32 	%rd20, %r14, 8;
$L__BB0_2:
	setp.lt.u32 	%p2, %r2, 16;
	ld.global.u64 	%rd11, [%rd1];
	cvta.to.global.u64 	%rd12, %rd11;
	mad.lo.s32 	%r45, %r57, %r2, %r1;
	mul.wide.u32 	%rd13, %r45, 8;
	add.s64 	%rd14, %rd12, %rd13;
	ld.global.f64 	%fd18, [%rd14];
	shl.b32 	%r46, %r1, 3;
	add.s32 	%r47, %r3, %r46;
	st.shared.f64 	[%r47], %fd18;
	ld.global.u64 	%rd15, [%rd2];
	cvta.to.global.u64 	%rd16, %rd15;
	add.s64 	%rd17, %rd16, %rd13;
	ld.global.f64 	%fd19, [%rd17];
	st.shared.f64 	[%r5], %fd19;
	bar.sync 	0;
	mov.b32 	%r62, 0;
	@%p2 bra 	$L__BB0_5;
	mov.u32 	%r58, %r13;
	mov.u32 	%r59, %r12;
	mov.u32 	%r60, %r11;
$L__BB0_4:
	.pragma "nounroll";
	ld.shared.f64 	%fd20, [%r59+-64];
	ld.shared.f64 	%fd21, [%r58+-64];
	fma.rn.f64 	%fd22, %fd20, %fd21, %fd117;
	ld.shared.f64 	%fd23, [%r59+-56];
	ld.shared.f64 	%fd24, [%r58+-56];
	fma.rn.f64 	%fd25, %fd23, %fd24, %fd22;
	ld.shared.f64 	%fd26, [%r59+-48];
	ld.shared.f64 	%fd27, [%r58+-48];
	fma.rn.f64 	%fd28, %fd26, %fd27, %fd25;
	ld.shared.f64 	%fd29, [%r59+-40];
	ld.shared.f64 	%fd30, [%r58+-40];
	fma.rn.f64 	%fd31, %fd29, %fd30, %fd28;
	ld.shared.f64 	%fd32, [%r59+-32];
	ld.shared.f64 	%fd33, [%r58+-32];
	fma.rn.f64 	%fd34, %fd32, %fd33, %fd31;
	ld.shared.f64 	%fd35, [%r59+-24];
	ld.shared.f64 	%fd36, [%r58+-24];
	fma.rn.f64 	%fd37, %fd35, %fd36, %fd34;
	ld.shared.f64 	%fd38, [%r59+-16];
	ld.shared.f64 	%fd39, [%r58+-16];
	fma.rn.f64 	%fd40, %fd38, %fd39, %fd37;
	ld.shared.f64 	%fd41, [%r59+-8];
	ld.shared.f64 	%fd42, [%r58+-8];
	fma.rn.f64 	%fd43, %fd41, %fd42, %fd40;
	ld.shared.f64 	%fd44, [%r59];
	ld.shared.f64 	%fd45, [%r58];
	fma.rn.f64 	%fd46, %fd44, %fd45, %fd43;
	ld.shared.f64 	%fd47, [%r59+8];
	ld.shared.f64 	%fd48, [%r58+8];
	fma.rn.f64 	%fd49, %fd47, %fd48, %fd46;
	ld.shared.f64 	%fd50, [%r59+16];
	ld.shared.f64 	%fd51, [%r58+16];
	fma.rn.f64 	%fd52, %fd50, %fd51, %fd49;
	ld.shared.f64 	%fd53, [%r59+24];
	ld.shared.f64 	%fd54, [%r58+24];
	fma.rn.f64 	%fd55, %fd53, %fd54, %fd52;
	ld.shared.f64 	%fd56, [%r59+32];
	ld.shared.f64 	%fd57, [%r58+32];
	fma.rn.f64 	%fd58, %fd56, %fd57, %fd55;
	ld.shared.f64 	%fd59, [%r59+40];
	ld.shared.f64 	%fd60, [%r58+40];
	fma.rn.f64 	%fd61, %fd59, %fd60, %fd58;
	ld.shared.f64 	%fd62, [%r59+48];
	ld.shared.f64 	%fd63, [%r58+48];
	fma.rn.f64 	%fd64, %fd62, %fd63, %fd61;
	ld.shared.f64 	%fd65, [%r59+56];
	ld.shared.f64 	%fd66, [%r58+56];
	fma.rn.f64 	%fd117, %fd65, %fd66, %fd64;
	add.s32 	%r60, %r60, 16;
	add.s32 	%r59, %r59, 128;
	add.s32 	%r58, %r58, 128;
	setp.ne.s32 	%p3, %r60, 0;
	mov.u32 	%r62, %r8;
	@%p3 bra 	$L__BB0_4;
$L__BB0_5:
	setp.eq.s32 	%p4, %r6, 0;
	@%p4 bra 	$L__BB0_15;
	add.s32 	%r48, %r6, -1;
	setp.lt.u32 	%p5, %r48, 7;
	@%p5 bra 	$L__BB0_8;
	shl.b32 	%r49, %r62, 3;
	add.s32 	%r50, %r3, %r49;
	ld.shared.f64 	%fd68, [%r50];
	add.s32 	%r51, %r4, %r49;
	ld.shared.f64 	%fd69, [%r51];
	fma.rn.f64 	%fd70, %fd68, %fd69, %fd117;
	ld.shared.f64 	%fd71, [%r50+8];
	ld.shared.f64 	%fd72, [%r51+8];
	fma.rn.f64 	%fd73, %fd71, %fd72, %fd70;
	ld.shared.f64 	%fd74, [%r50+16];
	ld.shared.f64 	%fd75, [%r51+16];
	fma.rn.f64 	%fd76, %fd74, %fd75, %fd73;
	ld.shared.f64 	%fd77, [%r50+24];
	ld.shared.f64 	%fd78, [%r51+24];
	fma.rn.f64 	%fd79, %fd77, %fd78, %fd76;
	ld.shared.f64 	%fd80, [%r50+32];
	ld.shared.f64 	%fd81, [%r51+32];
	fma.rn.f64 	%fd82, %fd80, %fd81, %fd79;
	ld.shared.f64 	%fd83, [%r50+40];
	ld.shared.f64 	%fd84, [%r51+40];
	fma.rn.f64 	%fd85, %fd83, %fd84, %fd82;
	ld.shared.f64 	%fd86, [%r50+48];
	ld.shared.f64 	%fd87, [%r51+48];
	fma.rn.f64 	%fd88, %fd86, %fd87, %fd85;
	ld.shared.f64 	%fd89, [%r50+56];
	ld.shared.f64 	%fd90, [%r51+56];
	fma.rn.f64 	%fd117, %fd89, %fd90, %fd88;
	add.s32 	%r62, %r62, 8;
$L__BB0_8:
	setp.eq.s32 	%p6, %r7, 0;
	@%p6 bra 	$L__BB0_15;
	add.s32 	%r52, %r7, -1;
	setp.lt.u32 	%p7, %r52, 3;
	@%p7 bra 	$L__BB0_11;
	shl.b32 	%r53, %r62, 3;
	add.s32 	%r54, %r3, %r53;
	ld.shared.f64 	%fd92, [%r54];
	add.s32 	%r55, %r4, %r53;
	ld.shared.f64 	%fd93, [%r55];
	fma.rn.f64 	%fd94, %fd92, %fd93, %fd117;
	ld.shared.f64 	%fd95, [%r54+8];
	ld.shared.f64 	%fd96, [%r55+8];
	fma.rn.f64 	%fd97, %fd95, %fd96, %fd94;
	ld.shared.f64 	%fd98, [%r54+16];
	ld.shared.f64 	%fd99, [%r55+16];
	fma.rn.f64 	%fd100, %fd98, %fd99, %fd97;
	ld.shared.f64 	%fd101, [%r54+24];
	ld.shared.f64 	%fd102, [%r55+24];
	fma.rn.f64 	%fd117, %fd101, %fd102, %fd100;
	add.s32 	%r62, %r62, 4;
$L__BB0_11:
	setp.eq.s32 	%p8, %r9, 0;
	@%p8 bra 	$L__BB0_15;
	setp.eq.s32 	%p9, %r9, 1;
	shl.b32 	%r56, %r62, 3;
	add.s32 	%r27, %r3, %r56;
	ld.shared.f64 	%fd103, [%r27];
	add.s32 	%r28, %r4, %r56;
	ld.shared.f64 	%fd104, [%r28];
	fma.rn.f64 	%fd117, %fd103, %fd104, %fd117;
	@%p9 bra 	$L__BB0_15;
	setp.eq.s32 	%p10, %r9, 2;
	ld.shared.f64 	%fd105, [%r27+8];
	ld.shared.f64 	%fd106, [%r28+8];
	fma.rn.f64 	%fd117, %fd105, %fd106, %fd117;
	@%p10 bra 	$L__BB0_15;
	ld.shared.f64 	%fd107, [%r27+16];
	ld.shared.f64 	%fd108, [%r28+16];
	fma.rn.f64 	%fd117, %fd107, %fd108, %fd117;
$L__BB0_15:
	bar.sync 	0;
	ld.global.u64 	%rd18, [%rd3];
	cvta.to.global.u64 	%rd19, %rd18;
	add.s64 	%rd21, %rd19, %rd20;
	st.global.f64 	[%rd21], %fd117;
	add.s32 	%r57, %r57, 1;
	setp.ne.s32 	%p11, %r57, %r10;
	@%p11 bra 	$L__BB0_2;
$L__BB0_16:
	ret;

}


// ===== COMPILED SASS (sm_100) =====

	.target	sm_100

	.elftype	@"ET_EXEC"


//--------------------- .note.nv.tkinfo           --------------------------
	.section	.note.nv.tkinfo,"",@"SHT_NOTE"
	.sectionflags	@"SHF_NOTE_NV_TKINFO"
	.tkinfo
        /*0018*/ 	.word	0x00000002
        /*0030*/ 	.string	""
        /*0030*/ 	.string	"ptxas"
        /*0030*/ 	.string	"Cuda compilation tools, release 13.0, V13.0.88"
        /*0030*/ 	.string	"Build cuda_13.0.r13.0/compiler.36424714_0"
        /*0030*/ 	.string	"-arch sm_100 -m 64 "



//--------------------- .note.nv.cuinfo           --------------------------
	.section	.note.nv.cuinfo,"",@"SHT_NOTE"
	.sectionflags	@"SHF_NOTE_NV_CUINFO"
        /*0018*/ 	.short	0x0002
        /*001a*/ 	.short	0x0064
        /*001c*/ 	.short	0x0082
	.zero		2


//--------------------- .nv.info                  --------------------------
	.section	.nv.info,"",@"SHT_CUDA_INFO"
	.align	4


	//----- nvinfo : EIATTR_REGCOUNT
	.align		4
        /*0000*/ 	.byte	0x04, 0x2f
        /*0002*/ 	.short	(.L_1 - .L_0)
	.align		4
.L_0:
        /*0004*/ 	.word	index@(_Z9matrixMulPPdS0_S0_i)
        /*0008*/ 	.word	0x00000020


	//----- nvinfo : EIATTR_FRAME_SIZE
	.align		4
.L_1:
        /*000c*/ 	.byte	0x04, 0x11
        /*000e*/ 	.short	(.L_3 - .L_2)
	.align		4
.L_2:
        /*0010*/ 	.word	index@(_Z9matrixMulPPdS0_S0_i)
        /*0014*/ 	.word	0x00000000


	//----- nvinfo : EIATTR_MIN_STACK_SIZE
	.align		4
.L_3:
        /*0018*/ 	.byte	0x04, 0x12
        /*001a*/ 	.short	(.L_5 - .L_4)
	.align		4
.L_4:
        /*001c*/ 	.word	index@(_Z9matrixMulPPdS0_S0_i)
        /*0020*/ 	.word	0x00000000
.L_5:


//--------------------- .nv.compat                --------------------------
	.section	.nv.compat,"",@"SHT_CUDA_COMPAT_INFO"
	.align	4
        /*0000*/ 	.byte	0x02, 0x09, 0x00, 0x00, 0x02, 0x02, 0x01, 0x00, 0x02, 0x05, 0x05, 0x00, 0x03, 0x07, 0x01, 0x01
        /*0010*/ 	.byte	0x02, 0x03, 0x00, 0x00, 0x02, 0x06, 0x01, 0x00, 0x04, 0x0b, 0x08, 0x00, 0x01, 0x00, 0x00, 0x00
        /*0020*/ 	.byte	0x00, 0x00, 0x00, 0x00


//--------------------- .nv.info._Z9matrixMulPPdS0_S0_i --------------------------
	.section	.nv.info._Z9matrixMulPPdS0_S0_i,"",@"SHT_CUDA_INFO"
	.sectionflags	@""
	.align	4


	//----- nvinfo : EIATTR_CUDA_API_VERSION
	.align		4
        /*0000*/ 	.byte	0x04, 0x37
        /*0002*/ 	.short	(.L_7 - .L_6)
.L_6:
        /*0004*/ 	.word	0x00000082


	//----- nvinfo : EIATTR_KPARAM_INFO
	.align		4
.L_7:
        /*0008*/ 	.byte	0x04, 0x17
        /*000a*/ 	.short	(.L_9 - .L_8)
.L_8:
        /*000c*/ 	.word	0x00000000
        /*0010*/ 	.short	0x0003
        /*0012*/ 	.short	0x0018
        /*0014*/ 	.byte	0x00, 0xf0, 0x11, 0x00


	//----- nvinfo : EIATTR_KPARAM_INFO
	.align		4
.L_9:
        /*0018*/ 	.byte	0x04, 0x17
        /*001a*/ 	.short	(.L_11 - .L_10)
.L_10:
        /*001c*/ 	.word	0x00000000
        /*0020*/ 	.short	0x0002
        /*0022*/ 	.short	0x0010
        /*0024*/ 	.byte	0x00, 0xf5, 0x21, 0x00


	//----- nvinfo : EIATTR_KPARAM_INFO
	.align		4
.L_11:
        /*0028*/ 	.byte	0x04, 0x17
        /*002a*/ 	.short	(.L_13 - .L_12)
.L_12:
        /*002c*/ 	.word	0x00000000
        /*0030*/ 	.short	0x0001
        /*0032*/ 	.short	0x0008
        /*0034*/ 	.byte	0x00, 0xf5, 0x21, 0x00


	//----- nvinfo : EIATTR_KPARAM_INFO
	.align		4
.L_13:
        /*0038*/ 	.byte	0x04, 0x17
        /*003a*/ 	.short	(.L_15 - .L_14)
.L_14:
        /*003c*/ 	.word	0x00000000
        /*0040*/ 	.short	0x0000
        /*0042*/ 	.short	0x0000
        /*0044*/ 	.byte	0x00, 0xf5, 0x21, 0x00


	//----- nvinfo : EIATTR_SPARSE_MMA_MASK
	.align		4
.L_15:
        /*0048*/ 	.byte	0x03, 0x50
        /*004a*/ 	.short	0x0000


	//----- nvinfo : EIATTR_MAXREG_COUNT
	.align		4
        /*004c*/ 	.byte	0x03, 0x1b
        /*004e*/ 	.short	0x00ff


	//----- nvinfo : EIATTR_NUM_BARRIERS
	.align		4
        /*0050*/ 	.byte	0x02, 0x4c
        /*0052*/ 	.byte	0x01
	.zero		1


	//----- nvinfo : EIATTR_MERCURY_ISA_VERSION
	.align		4
        /*0054*/ 	.byte	0x03, 0x5f
        /*0056*/ 	.short	0x0101


	//----- nvinfo : EIATTR_VRC_CTA_INIT_COUNT
	.align		4
        /*0058*/ 	.byte	0x02, 0x4a
	.zero		1
	.zero		1


	//----- nvinfo : EIATTR_EXIT_INSTR_OFFSETS
	.align		4
        /*005c*/ 	.byte	0x04, 0x1c
        /*005e*/ 	.short	(.L_17 - .L_16)


	//   ....[0]....
.L_16:
        /*0060*/ 	.word	0x00000040


	//   ....[1]....
        /*0064*/ 	.word	0x00000ab0


	//----- nvinfo : EIATTR_CBANK_PARAM_SIZE
	.align		4
.L_17:
        /*0068*/ 	.byte	0x03, 0x19
        /*006a*/ 	.short	0x001c


	//----- nvinfo : EIATTR_PARAM_CBANK
	.align		4
        /*006c*/ 	.byte	0x04, 0x0a
        /*006e*/ 	.short	(.L_19 - .L_18)
	.align		4
.L_18:
        /*0070*/ 	.word	index@(.nv.constant0._Z9matrixMulPPdS0_S0_i)
        /*0074*/ 	.short	0x0380
        /*0076*/ 	.short	0x001c


	//----- nvinfo : EIATTR_SW_WAR
	.align		4
.L_19:
        /*0078*/ 	.byte	0x04, 0x36
        /*007a*/ 	.short	(.L_21 - .L_20)
.L_20:
        /*007c*/ 	.word	0x00000008
.L_21:


//--------------------- .nv.callgraph             --------------------------
	.section	.nv.callgraph,"",@"SHT_CUDA_CALLGRAPH"
	.align	4
	.sectionentsize	8
	.align		4
        /*0000*/ 	.word	0x00000000
	.align		4
        /*0004*/ 	.word	0xffffffff
	.align		4
        /*0008*/ 	.word	0x00000000
	.align		4
        /*000c*/ 	.word	0xfffffffe
	.align		4
        /*0010*/ 	.word	0x00000000
	.align		4
        /*0014*/ 	.word	0xfffffffd
	.align		4
        /*0018*/ 	.word	0x00000000
	.align		4
        /*001c*/ 	.word	0xfffffffc


//--------------------- .text._Z9matrixMulPPdS0_S0_i --------------------------
	.section	.text._Z9matrixMulPPdS0_S0_i,"ax",@progbits
	.align	128
        .global         _Z9matrixMulPPdS0_S0_i
        .type           _Z9matrixMulPPdS0_S0_i,@function
        .size           _Z9matrixMulPPdS0_S0_i,(.L_x_7 - _Z9matrixMulPPdS0_S0_i)
        .other          _Z9matrixMulPPdS0_S0_i,@"STO_CUDA_ENTRY STV_DEFAULT"
_Z9matrixMulPPdS0_S0_i:
.text._Z9matrixMulPPdS0_S0_i:
[----:B------:R-:W-:Y:S08]  /*0000*/  LDC R1, c[0x0][0x37c] ;  /* 0x0000df00ff017b82 */ /* 0x000ff00000000800 */
[----:B------:R-:W0:Y:S01]  /*0010*/  LDC R0, c[0x0][0x360] ;  /* 0x0000d800ff007b82 */ /* 0x000e220000000800 */
[----:B------:R-:W0:Y:S02]  /*0020*/  LDCU UR4, c[0x0][0x398] ;  /* 0x00007300ff0477ac */ /* 0x000e240008000800 */
[----:B0-----:R-:W-:-:S13]  /*0030*/  ISETP.GT.U32.AND P0, PT, R0, UR4, PT ;  /* 0x0000000400007c0c */ /* 0x001fda000bf04070 */
[----:B------:R-:W-:Y:S05]  /*0040*/  @P0 EXIT ;  /* 0x000000000000094d */ /* 0x000fea0003800000 */
[----:B------:R-:W0:Y:S01]  /*0050*/  I2F.U32.RP R4, R0 ;  /* 0x0000000000047306 */ /* 0x000e220000209000 */
[----:B------:R-:W1:Y:S01]  /*0060*/  S2R R16, SR_TID.Y ;  /* 0x0000000000107919 */ /* 0x000e620000002200 */
[----:B------:R-:W2:Y:S01]  /*0070*/  S2UR UR6, SR_CgaCtaId ;  /* 0x00000000000679c3 */ /* 0x000ea20000008800 */
[----:B------:R-:W3:Y:S01]  /*0080*/  LDCU UR7, c[0x0][0x364] ;  /* 0x00006c80ff0777ac */ /* 0x000ee20008000800 */
[----:B------:R-:W-:Y:S01]  /*0090*/  ISETP.NE.U32.AND P2, PT, R0, RZ, PT ;  /* 0x000000ff0000720c */ /* 0x000fe20003f45070 */
[----:B------:R-:W3:Y:S01]  /*00a0*/  S2R R9, SR_CTAID.Y ;  /* 0x0000000000097919 */ /* 0x000ee20000002600 */
[----:B------:R-:W-:-:S04]  /*00b0*/  CS2R R28, SRZ ;  /* 0x00000000001c7805 */ /* 0x000fc8000001ff00 */
[----:B------:R-:W4:Y:S01]  /*00c0*/  LDC.64 R26, c[0x0][0x380] ;  /* 0x0000e000ff1a7b82 */ /* 0x000f220000000a00 */
[----:B0-----:R-:W0:Y:S07]  /*00d0*/  MUFU.RCP R4, R4 ;  /* 0x0000000400047308 */ /* 0x001e2e0000001000 */
[----:B------:R-:W5:Y:S08]  /*00e0*/  LDC.64 R24, c[0x0][0x388] ;  /* 0x0000e200ff187b82 */ /* 0x000f700000000a00 */
[----:B------:R-:W5:Y:S01]  /*00f0*/  LDC.64 R22, c[0x0][0x390] ;  /* 0x0000e400ff167b82 */ /* 0x000f620000000a00 */
[----:B0-----:R-:W-:-:S07]  /*0100*/  VIADD R2, R4, 0xffffffe ;  /* 0x0ffffffe04027836 */ /* 0x001fce0000000000 */
[----:B------:R-:W0:Y:S01]  /*0110*/  S2UR UR8, SR_CTAID.X ;  /* 0x00000000000879c3 */ /* 0x000e220000002500 */
[----:B------:R2:W1:Y:S02]  /*0120*/  F2I.FTZ.U32.TRUNC.NTZ R3, R2 ;  /* 0x0000000200037305 */ /* 0x000464000021f000 */
[----:B--2---:R-:W-:Y:S02]  /*0130*/  HFMA2 R2, -RZ, RZ, 0, 0 ;  /* 0x00000000ff027431 */ /* 0x004fe400000001ff */
[----:B-1----:R-:W-:-:S04]  /*0140*/  IMAD.MOV R5, RZ, RZ, -R3 ;  /* 0x000000ffff057224 */ /* 0x002fc800078e0a03 */
[----:B------:R-:W-:-:S04]  /*0150*/  IMAD R5, R5, R0, RZ ;  /* 0x0000000005057224 */ /* 0x000fc800078e02ff */
[----:B------:R-:W-:Y:S01]  /*0160*/  IMAD.HI.U32 R3, R3, R5, R2 ;  /* 0x0000000503037227 */ /* 0x000fe200078e0002 */
[----:B------:R-:W-:-:S05]  /*0170*/  LOP3.LUT R2, R0, 0xfffffff0, RZ, 0xc0, !PT ;  /* 0xfffffff000027812 */ /* 0x000fca00078ec0ff */
[----:B------:R-:W-:Y:S02]  /*0180*/  IMAD.HI.U32 R7, R3, UR4, RZ ;  /* 0x0000000403077c27 */ /* 0x000fe4000f8e00ff */
[----:B------:R-:W1:Y:S02]  /*0190*/  S2R R3, SR_TID.X ;  /* 0x0000000000037919 */ /* 0x000e640000002100 */
[----:B------:R-:W-:Y:S02]  /*01a0*/  IMAD.MOV R5, RZ, RZ, -R7 ;  /* 0x000000ffff057224 */ /* 0x000fe400078e0a07 */
[----:B------:R-:W-:Y:S02]  /*01b0*/  IMAD.MOV R2, RZ, RZ, -R2 ;  /* 0x000000ffff027224 */ /* 0x000fe400078e0a02 */
[----:B------:R-:W-:Y:S01]  /*01c0*/  IMAD R5, R0, R5, UR4 ;  /* 0x0000000400057e24 */ /* 0x000fe2000f8e0205 */
[----:B------:R-:W-:Y:S02]  /*01d0*/  UMOV UR4, 0x400 ;  /* 0x0000040000047882 */ /* 0x000fe40000000000 */
[----:B------:R-:W-:-:S02]  /*01e0*/  UIADD3 UR5, UPT, UPT, UR4, 0x800, URZ ;  /* 0x0000080004057890 */ /* 0x000fc4000fffe0ff */
[----:B------:R-:W-:Y:S01]  /*01f0*/  ISETP.GE.U32.AND P0, PT, R5, R0, PT ;  /* 0x000000000500720c */ /* 0x000fe20003f06070 */
[----:B------:R-:W-:Y:S02]  /*0200*/  ULEA UR4, UR6, UR4, 0x18 ;  /* 0x0000000406047291 */ /* 0x000fe4000f8ec0ff */
[----:B------:R-:W-:-:S04]  /*0210*/  ULEA UR5, UR6, UR5, 0x18 ;  /* 0x0000000506057291 */ /* 0x000fc8000f8ec0ff */
[----:B------:R-:W-:Y:S01]  /*0220*/  LEA R18, R16, UR4, 0x7 ;  /* 0x0000000410127c11 */ /* 0x000fe2000f8e38ff */
[----:B------:R-:W-:-:S03]  /*0230*/  UMOV UR4, URZ ;  /* 0x000000ff00047c82 */ /* 0x000fc60008000000 */
[----:B------:R-:W-:Y:S02]  /*0240*/  IADD3 R6, PT, PT, R18, 0x40, RZ ;  /* 0x0000004012067810 */ /* 0x000fe40007ffe0ff */
[----:B------:R-:W-:Y:S01]  /*0250*/  @P0 IMAD.IADD R5, R5, 0x1, -R0 ;  /* 0x0000000105050824 */ /* 0x000fe200078e0a00 */
[----:B------:R-:W-:-:S04]  /*0260*/  @P0 IADD3 R7, PT, PT, R7, 0x1, RZ ;  /* 0x0000000107070810 */ /* 0x000fc80007ffe0ff */
[----:B------:R-:W-:Y:S01]  /*0270*/  ISETP.GE.U32.AND P1, PT, R5, R0, PT ;  /* 0x000000000500720c */ /* 0x000fe20003f26070 */
[----:B---3--:R-:W-:Y:S01]  /*0280*/  IMAD R5, R9, UR7, R16 ;  /* 0x0000000709057c24 */ /* 0x008fe2000f8e0210 */
[----:B------:R-:W2:Y:S01]  /*0290*/  LDCU.64 UR6, c[0x0][0x358] ;  /* 0x00006b00ff0677ac */ /* 0x000ea20008000a00 */
[----:B-1----:R-:W-:Y:S01]  /*02a0*/  LEA R17, R3, UR5, 0x7 ;  /* 0x0000000503117c11 */ /* 0x002fe2000f8e38ff */
[----:B0-----:R-:W-:Y:S02]  /*02b0*/  IMAD R4, R0, UR8, R3 ;  /* 0x0000000800047c24 */ /* 0x001fe4000f8e0203 */
[----:B----4-:R-:W-:-:S04]  /*02c0*/  IMAD.WIDE.U32 R26, R5, 0x8, R26 ;  /* 0x00000008051a7825 */ /* 0x010fc800078e001a */
[----:B-----5:R-:W-:-:S04]  /*02d0*/  IMAD.WIDE.U32 R24, R5, 0x8, R24 ;  /* 0x0000000805187825 */ /* 0x020fc800078e0018 */
[----:B------:R-:W-:Y:S01]  /*02e0*/  @P1 VIADD R7, R7, 0x1 ;  /* 0x0000000107071836 */ /* 0x000fe20000000000 */
[----:B------:R-:W-:Y:S01]  /*02f0*/  @!P2 LOP3.LUT R7, RZ, R0, RZ, 0x33, !PT ;  /* 0x00000000ff07a212 */ /* 0x000fe200078e33ff */
[----:B------:R-:W-:-:S03]  /*0300*/  IMAD.WIDE.U32 R22, R5, 0x8, R22 ;  /* 0x0000000805167825 */ /* 0x000fc600078e0016 */
[----:B------:R-:W-:Y:S01]  /*0310*/  VIMNMX.U32 R7, PT, PT, R7, 0x1, !PT ;  /* 0x0000000107077848 */ /* 0x000fe20007fe0000 */
[----:B------:R-:W-:Y:S02]  /*0320*/  IMAD R16, R16, 0x8, R17 ;  /* 0x0000000810107824 */ /* 0x000fe400078e0211 */
[----:B--2---:R-:W-:-:S07]  /*0330*/  VIADD R5, R17, 0x40 ;  /* 0x0000004011057836 */ /* 0x004fce0000000000 */
.L_x_5:
[----:B------:R-:W2:Y:S04]  /*0340*/  LDG.E.64 R10, desc[UR6][R26.64] ;  /* 0x000000061a0a7981 */ /* 0x000ea8000c1e1b00 */
[----:B0-----:R-:W3:Y:S01]  /*0350*/  LDG.E.64 R8, desc[UR6][R24.64] ;  /* 0x0000000618087981 */ /* 0x001ee2000c1e1b00 */
[----:B------:R-:W-:-:S04]  /*0360*/  IMAD R13, R0, UR4, R3 ;  /* 0x00000004000d7c24 */ /* 0x000fc8000f8e0203 */
[----:B--2---:R-:W-:-:S04]  /*0370*/  IMAD.WIDE.U32 R10, R13, 0x8, R10 ;  /* 0x000000080d0a7825 */ /* 0x004fc800078e000a */
[----:B---3--:R-:W-:Y:S02]  /*0380*/  IMAD.WIDE.U32 R8, R13, 0x8, R8 ;  /* 0x000000080d087825 */ /* 0x008fe400078e0008 */
[----:B------:R-:W2:Y:S04]  /*0390*/  LDG.E.64 R10, desc[UR6][R10.64] ;  /* 0x000000060a0a7981 */ /* 0x000ea8000c1e1b00 */
[----:B------:R-:W3:Y:S01]  /*03a0*/  LDG.E.64 R8, desc[UR6][R8.64] ;  /* 0x0000000608087981 */ /* 0x000ee2000c1e1b00 */
[----:B------:R-:W-:Y:S01]  /*03b0*/  ISETP.GE.U32.AND P1, PT, R0, 0x10, PT ;  /* 0x000000100000780c */ /* 0x000fe20003f26070 */
[----:B------:R-:W-:Y:S01]  /*03c0*/  UIADD3 UR4, UPT, UPT, UR4, 0x1, URZ ;  /* 0x0000000104047890 */ /* 0x000fe2000fffe0ff */
[----:B------:R-:W-:Y:S01]  /*03d0*/  LEA R13, R3, R18, 0x3 ;  /* 0x00000012030d7211 */ /* 0x000fe200078e18ff */
[----:B------:R-:W-:-:S04]  /*03e0*/  IMAD.MOV.U32 R19, RZ, RZ, RZ ;  /* 0x000000ffff137224 */ /* 0x000fc800078e00ff */
[----:B------:R-:W-:Y:S01]  /*03f0*/  ISETP.NE.AND P0, PT, R7, UR4, PT ;  /* 0x0000000407007c0c */ /* 0x000fe2000bf05270 */
[----:B--2---:R0:W-:Y:S04]  /*0400*/  STS.64 [R13], R10 ;  /* 0x0000000a0d007388 */ /* 0x0041e80000000a00 */
[----:B---3--:R0:W-:Y:S01]  /*0410*/  STS.64 [R16], R8 ;  /* 0x0000000810007388 */ /* 0x0081e20000000a00 */
[----:B------:R-:W-:Y:S06]  /*0420*/  BAR.SYNC.DEFER_BLOCKING 0x0 ;  /* 0x0000000000007b1d */ /* 0x000fec0000010000 */
[----:B------:R-:W-:Y:S05]  /*0430*/  @!P1 BRA `(.L_x_0) ;  /* 0x0000000000a49947 */ /* 0x000fea0003800000 */
[----:B------:R-:W-:Y:S01]  /*0440*/  IMAD.MOV.U32 R21, RZ, RZ, R5 ;  /* 0x000000ffff157224 */ /* 0x000fe200078e0005 */
[----:B------:R-:W-:Y:S01]  /*0450*/  MOV R20, R6 ;  /* 0x0000000600147202 */ /* 0x000fe20000000f00 */
[----:B------:R-:W-:-:S07]  /*0460*/  IMAD.MOV.U32 R19, RZ, RZ, R2 ;  /* 0x000000ffff137224 */ /* 0x000fce00078e0002 */
.L_x_1:
[----:B0-----:R-:W-:Y:S01]  /*0470*/  LDS.128 R8, [R20+-0x40] ;  /* 0xffffc00014087984 */ /* 0x001fe20000000c00 */
[----:B------:R-:W-:-:S03]  /*0480*/  VIADD R19, R19, 0x10 ;  /* 0x0000001013137836 */ /* 0x000fc60000000000 */
[----:B------:R-:W0:Y:S02]  /*0490*/  LDS.128 R12, [R21+-0x40] ;  /* 0xffffc000150c7984 */ /* 0x000e240000000c00 */
[----:B------:R-:W-:Y:S01]  /*04a0*/  ISETP.NE.AND P1, PT, R19, RZ, PT ;  /* 0x000000ff1300720c */ /* 0x000fe20003f25270 */
[----:B0-----:R-:W-:-:S08]  /*04b0*/  DFMA R28, R8, R12, R28 ;  /* 0x0000000c081c722b */ /* 0x001fd0000000001c */
[----:B------:R-:W-:Y:S01]  /*04c0*/  DFMA R28, R10, R14, R28 ;  /* 0x0000000e0a1c722b */ /* 0x000fe2000000001c */
[----:B------:R-:W-:Y:S04]  /*04d0*/  LDS.128 R8, [R20+-0x30] ;  /* 0xffffd00014087984 */ /* 0x000fe80000000c00 */
[----:B------:R-:W0:Y:S03]  /*04e0*/  LDS.128 R12, [R21+-0x30] ;  /* 0xffffd000150c7984 */ /* 0x000e260000000c00 */
        /* <DEDUP_REMOVED lines=10> */
[----:B------:R-:W-:Y:S04]  /*0590*/  LDS.128 R8, [R20] ;  /* 0x0000000014087984 */ /* 0x000fe80000000c00 */
[----:B------:R-:W0:Y:S03]  /*05a0*/  LDS.128 R12, [R21] ;  /* 0x00000000150c7984 */ /* 0x000e260000000c00 */
[----:B0-----:R-:W-:-:S08]  /*05b0*/  DFMA R28, R8, R12, R28 ;  /* 0x0000000c081c722b */ /* 0x001fd0000000001c */
[----:B------:R-:W-:Y:S01]  /*05c0*/  DFMA R28, R10, R14, R28 ;  /* 0x0000000e0a1c722b */ /* 0x000fe2000000001c */
[----:B------:R-:W-:Y:S04]  /*05d0*/  LDS.128 R8, [R20+0x10] ;  /* 0x0000100014087984 */ /* 0x000fe80000000c00 */
[----:B------:R-:W0:Y:S03]  /*05e0*/  LDS.128 R12, [R21+0x10] ;  /* 0x00001000150c7984 */ /* 0x000e260000000c00 */
[----:B0-----:R-:W-:-:S08]  /*05f0*/  DFMA R28, R8, R12, R28 ;  /* 0x0000000c081c722b */ /* 0x001fd0000000001c */
[----:B------:R-:W-:Y:S01]  /*0600*/  DFMA R28, R10, R14, R28 ;  /* 0x0000000e0a1c722b */ /* 0x000fe2000000001c */
[----:B------:R-:W-:Y:S04]  /*0610*/  LDS.128 R8, [R20+0x20] ;  /* 0x0000200014087984 */ /* 0x000fe80000000c00 */
[----:B------:R-:W0:Y:S03]  /*0620*/  LDS.128 R12, [R21+0x20] ;  /* 0x00002000150c7984 */ /* 0x000e260000000c00 */
[----:B0-----:R-:W-:-:S08]  /*0630*/  DFMA R28, R8, R12, R28 ;  /* 0x0000000c081c722b */ /* 0x001fd0000000001c */
[----:B------:R-:W-:Y:S01]  /*0640*/  DFMA R28, R10, R14, R28 ;  /* 0x0000000e0a1c722b */ /* 0x000fe2000000001c */
[----:B------:R0:W-:Y:S04]  /*0650*/  LDS.128 R8, [R20+0x30] ;  /* 0x0000300014087984 */ /* 0x0001e80000000c00 */
[----:B------:R1:W2:Y:S01]  /*0660*/  LDS.128 R12, [R21+0x30] ;  /* 0x00003000150c7984 */ /* 0x0002a20000000c00 */
[----:B0-----:R-:W-:Y:S01]  /*0670*/  IADD3 R20, PT, PT, R20, 0x80, RZ ;  /* 0x0000008014147810 */ /* 0x001fe20007ffe0ff */
[----:B-1----:R-:W-:Y:S01]  /*0680*/  VIADD R21, R21, 0x80 ;  /* 0x0000008015157836 */ /* 0x002fe20000000000 */
[----:B--2---:R-:W-:-:S08]  /*0690*/  DFMA R28, R8, R12, R28 ;  /* 0x0000000c081c722b */ /* 0x004fd0000000001c */
[----:B------:R-:W-:Y:S01]  /*06a0*/  DFMA R28, R10, R14, R28 ;  /* 0x0000000e0a1c722b */ /* 0x000fe2000000001c */
[----:B------:R-:W-:Y:S10]  /*06b0*/  @P1 BRA `(.L_x_1) ;  /* 0xfffffffc006c1947 */ /* 0x000ff4000383ffff */
[----:B------:R-:W-:-:S07]  /*06c0*/  LOP3.LUT R19, R0, 0x7f0, RZ, 0xc0, !PT ;  /* 0x000007f000137812 */ /* 0x000fce00078ec0ff */
.L_x_0:
[----:B0-----:R-:W-:-:S04]  /*06d0*/  LOP3.LUT R8, R0, 0xf, RZ, 0xc0, !PT ;  /* 0x0000000f00087812 */ /* 0x001fc800078ec0ff */
[----:B------:R-:W-:-:S13]  /*06e0*/  ISETP.NE.AND P1, PT, R8, RZ, PT ;  /* 0x000000ff0800720c */ /* 0x000fda0003f25270 */
[----:B------:R-:W-:Y:S05]  /*06f0*/  @!P1 BRA `(.L_x_2) ;  /* 0x0000000000d89947 */ /* 0x000fea0003800000 */
[----:B------:R-:W-:-:S05]  /*0700*/  VIADD R8, R8, 0xffffffff ;  /* 0xffffffff08087836 */ /* 0x000fca0000000000 */
[----:B------:R-:W-:-:S13]  /*0710*/  ISETP.GE.U32.AND P1, PT, R8, 0x7, PT ;  /* 0x000000070800780c */ /* 0x000fda0003f26070 */
[----:B------:R-:W-:Y:S05]  /*0720*/  @!P1 BRA `(.L_x_3) ;  /* 0x00000000004c9947 */ /* 0x000fea0003800000 */
[C---:B------:R-:W-:Y:S01]  /*0730*/  LEA R21, R19.reuse, R18, 0x3 ;  /* 0x0000001213157211 */ /* 0x040fe200078e18ff */
[C---:B------:R-:W-:Y:S02]  /*0740*/  IMAD R20, R19.reuse, 0x8, R17 ;  /* 0x0000000813147824 */ /* 0x040fe400078e0211 */
[----:B------:R-:W-:Y:S02]  /*0750*/  VIADD R19, R19, 0x8 ;  /* 0x0000000813137836 */ /* 0x000fe40000000000 */
[----:B------:R-:W-:Y:S04]  /*0760*/  LDS.128 R8, [R21] ;  /* 0x0000000015087984 */ /* 0x000fe80000000c00 */
[----:B------:R-:W0:Y:S02]  /*0770*/  LDS.128 R12, [R20] ;  /* 0x00000000140c7984 */ /* 0x000e240000000c00 */
        /* <DEDUP_REMOVED lines=13> */
[----:B------:R-:W-:-:S11]  /*0850*/  DFMA R28, R10, R14, R28 ;  /* 0x0000000e0a1c722b */ /* 0x000fd6000000001c */
.L_x_3:
[----:B------:R-:W-:-:S04]  /*0860*/  LOP3.LUT R8, R0, 0x7, RZ, 0xc0, !PT ;  /* 0x0000000700087812 */ /* 0x000fc800078ec0ff */
[----:B------:R-:W-:-:S13]  /*0870*/  ISETP.NE.AND P1, PT, R8, RZ, PT ;  /* 0x000000ff0800720c */ /* 0x000fda0003f25270 */
[----:B------:R-:W-:Y:S05]  /*0880*/  @!P1 BRA `(.L_x_2) ;  /* 0x0000000000749947 */ /* 0x000fea0003800000 */
[----:B------:R-:W-:-:S04]  /*0890*/  IADD3 R8, PT, PT, R8, -0x1, RZ ;  /* 0xffffffff08087810 */ /* 0x000fc80007ffe0ff */
[----:B------:R-:W-:-:S13]  /*08a0*/  ISETP.GE.U32.AND P1, PT, R8, 0x3, PT ;  /* 0x000000030800780c */ /* 0x000fda0003f26070 */
[----:B------:R-:W-:Y:S05]  /*08b0*/  @!P1 BRA `(.L_x_4) ;  /* 0x00000000002c9947 */ /* 0x000fea0003800000 */
[C---:B------:R-:W-:Y:S02]  /*08c0*/  IMAD R21, R19.reuse, 0x8, R18 ;  /* 0x0000000813157824 */ /* 0x040fe400078e0212 */
[C---:B------:R-:W-:Y:S01]  /*08d0*/  IMAD R20, R19.reuse, 0x8, R17 ;  /* 0x0000000813147824 */ /* 0x040fe200078e0211 */
[----:B------:R-:W-:Y:S02]  /*08e0*/  IADD3 R19, PT, PT, R19, 0x4, RZ ;  /* 0x0000000413137810 */ /* 0x000fe40007ffe0ff */
[----:B------:R-:W-:Y:S04]  /*08f0*/  LDS.128 R8, [R21] ;  /* 0x0000000015087984 */ /* 0x000fe80000000c00 */
[----:B------:R-:W0:Y:S02]  /*0900*/  LDS.128 R12, [R20] ;  /* 0x00000000140c7984 */ /* 0x000e240000000c00 */
[----:B0-----:R-:W-:-:S08]  /*0910*/  DFMA R28, R8, R12, R28 ;  /* 0x0000000c081c722b */ /* 0x001fd0000000001c */
[----:B------:R-:W-:Y:S01]  /*0920*/  DFMA R28, R10, R14, R28 ;  /* 0x0000000e0a1c722b */ /* 0x000fe2000000001c */
[----:B------:R-:W-:Y:S04]  /*0930*/  LDS.128 R8, [R21+0x10] ;  /* 0x0000100015087984 */ /* 0x000fe80000000c00 */
[----:B------:R-:W0:Y:S03]  /*0940*/  LDS.128 R12, [R20+0x10] ;  /* 0x00001000140c7984 */ /* 0x000e260000000c00 */
[----:B0-----:R-:W-:-:S08]  /*0950*/  DFMA R28, R8, R12, R28 ;  /* 0x0000000c081c722b */ /* 0x001fd0000000001c */
[----:B------:R-:W-:-:S11]  /*0960*/  DFMA R28, R10, R14, R28 ;  /* 0x0000000e0a1c722b */ /* 0x000fd6000000001c */
.L_x_4:
[----:B------:R-:W-:-:S04]  /*0970*/  LOP3.LUT R21, R0, 0x3, RZ, 0xc0, !PT ;  /* 0x0000000300157812 */ /* 0x000fc800078ec0ff */
[----:B------:R-:W-:-:S13]  /*0980*/  ISETP.NE.AND P1, PT, R21, RZ, PT ;  /* 0x000000ff1500720c */ /* 0x000fda0003f25270 */
[----:B------:R-:W-:Y:S05]  /*0990*/  @!P1 BRA `(.L_x_2) ;  /* 0x0000000000309947 */ /* 0x000fea0003800000 */
[C---:B------:R-:W-:Y:S01]  /*09a0*/  IMAD R20, R19.reuse, 0x8, R18 ;  /* 0x0000000813147824 */ /* 0x040fe200078e0212 */
[----:B------:R-:W-:Y:S02]  /*09b0*/  LEA R19, R19, R17, 0x3 ;  /* 0x0000001113137211 */ /* 0x000fe400078e18ff */
[----:B------:R-:W-:Y:S02]  /*09c0*/  ISETP.NE.AND P1, PT, R21, 0x1, PT ;  /* 0x000000011500780c */ /* 0x000fe40003f25270 */
[----:B------:R-:W-:Y:S04]  /*09d0*/  LDS.128 R8, [R20] ;  /* 0x0000000014087984 */ /* 0x000fe80000000c00 */
[----:B------:R-:W0:Y:S02]  /*09e0*/  LDS.128 R12, [R19] ;  /* 0x00000000130c7984 */ /* 0x000e240000000c00 */
[----:B0-----:R-:W-:-:S05]  /*09f0*/  DFMA R28, R8, R12, R28 ;  /* 0x0000000c081c722b */ /* 0x001fca000000001c */
[----:B------:R-:W-:Y:S06]  /*0a00*/  @!P1 BRA `(.L_x_2) ;  /* 0x0000000000149947 */ /* 0x000fec0003800000 */
[----:B------:R-:W-:Y:S01]  /*0a10*/  ISETP.NE.AND P1, PT, R21, 0x2, PT ;  /* 0x000000021500780c */ /* 0x000fe20003f25270 */
[----:B------:R-:W-:-:S12]  /*0a20*/  DFMA R28, R10, R14, R28 ;  /* 0x0000000e0a1c722b */ /* 0x000fd8000000001c */
[----:B------:R-:W-:Y:S04]  /*0a30*/  @P1 LDS.64 R20, [R20+0x10] ;  /* 0x0000100014141984 */ /* 0x000fe80000000a00 */
[----:B------:R-:W0:Y:S02]  /*0a40*/  @P1 LDS.64 R8, [R19+0x10] ;  /* 0x0000100013081984 */ /* 0x000e240000000a00 */
[----:B0-----:R-:W-:-:S11]  /*0a50*/  @P1 DFMA R28, R20, R8, R28 ;  /* 0x00000008141c122b */ /* 0x001fd6000000001c */
.L_x_2:
[----:B------:R-:W-:Y:S06]  /*0a60*/  BAR.SYNC.DEFER_BLOCKING 0x0 ;  /* 0x0000000000007b1d */ /* 0x000fec0000010000 */
[----:B------:R-:W2:Y:S02]  /*0a70*/  LDG.E.64 R8, desc[UR6][R22.64] ;  /* 0x0000000616087981 */ /* 0x000ea4000c1e1b00 */
[----:B--2---:R-:W-:-:S05]  /*0a80*/  IMAD.WIDE R8, R4, 0x8, R8 ;  /* 0x0000000804087825 */ /* 0x004fca00078e0208 */
[----:B------:R0:W-:Y:S01]  /*0a90*/  STG.E.64 desc[UR6][R8.64], R28 ;  /* 0x0000001c08007986 */ /* 0x0001e2000c101b06 */
[----:B------:R-:W-:Y:S05]  /*0aa0*/  @P0 BRA `(.L_x_5) ;  /* 0xfffffff800240947 */ /* 0x000fea000383ffff */
[----:B------:R-:W-:Y:S05]  /*0ab0*/  EXIT ;  /* 0x000000000000794d */ /* 0x000fea0003800000 */
.L_x_6:
[----:B------:R-:W-:-:S00]  /*0ac0*/  BRA `(.L_x_6) ;  /* 0xfffffffc00fc7947 */ /* 0x000fc0000383ffff */
[----:B------:R-:W-:-:S00]  /*0ad0*/  NOP ;  /* 0x0000000000007918 */ /* 0x000fc00000000000 */
        /* <DEDUP_REMOVED lines=10> */
.L_x_7:


//--------------------- .nv.shared._Z9matrixMulPPdS0_S0_i --------------------------
	.section	.nv.shared._Z9matrixMulPPdS0_S0_i,"aw",@nobits
	.sectionflags	@""
	.align	8
.nv.shared._Z9matrixMulPPdS0_S0_i:
	.zero		5120


//--------------------- .nv.shared.reserved.0     --------------------------
	.section	.nv.shared.reserved.0,"aw",@nobits
	.weak		__nv_reservedSMEM_offset_0_alias
	.size		__nv_reservedSMEM_offset_0_alias, 0, 64
	.other		__nv_reservedSMEM_offset_0_alias,@"STO_CUDA_RESERVED_SHARED STV_DEFAULT"
__nv_reservedSMEM_offset_0_alias:
	.zero		0
	.zero		64


//--------------------- .nv.constant0._Z9matrixMulPPdS0_S0_i --------------------------
	.section	.nv.constant0._Z9matrixMulPPdS0_S0_i,"a",@progbits
	.sectionflags	@""
	.align	4
.nv.constant0._Z9matrixMulPPdS0_S0_i:
	.zero		924


//--------------------- SYMBOLS --------------------------

	.type		.nv.reservedSmem.offset0,@object
	.size		.nv.reservedSmem.offset0,0x4
	.type		.nv.reservedSmem.cap,@object
	.size		.nv.reservedSmem.cap,0x4
